//
// Generated by NVIDIA NVVM Compiler
//
// Compiler Build ID: CL-36424714
// Cuda compilation tools, release 13.0, V13.0.88
// Based on NVVM 20.0.0
//

.version 9.0
.target sm_100
.address_size 64

	// .globl	probe_hashtable

.visible .entry probe_hashtable(
	.param .u64 .ptr .align 1 probe_hashtable_param_0,
	.param .u32 probe_hashtable_param_1,
	.param .u64 .ptr .align 1 probe_hashtable_param_2,
	.param .u32 probe_hashtable_param_3,
	.param .u64 .ptr .align 1 probe_hashtable_param_4
)
{
	.reg .pred 	%p<12>;
	.reg .b32 	%r<56>;
	.reg .b64 	%rd<30>;

	ld.param.u64 	%rd4, [probe_hashtable_param_0];
	ld.param.u32 	%r14, [probe_hashtable_param_1];
	ld.param.u64 	%rd5, [probe_hashtable_param_2];
	ld.param.u32 	%r15, [probe_hashtable_param_3];
	ld.param.u64 	%rd6, [probe_hashtable_param_4];
	cvta.to.global.u64 	%rd1, %rd6;
	cvta.to.global.u64 	%rd2, %rd5;
	cvta.to.global.u64 	%rd3, %rd4;
	mov.u32 	%r16, %ctaid.x;
	mov.u32 	%r17, %ntid.x;
	mov.u32 	%r18, %tid.x;
	mad.lo.s32 	%r54, %r16, %r17, %r18;
	mov.u32 	%r19, %nctaid.x;
	mul.lo.s32 	%r2, %r17, %r19;
	min.s32 	%r20, %r14, %r15;
	setp.le.s32 	%p1, %r20, %r54;
	@%p1 bra 	$L__BB0_7;
	add.s32 	%r3, %r15, -1;
	add.s32 	%r21, %r54, %r2;
	max.s32 	%r22, %r20, %r21;
	setp.lt.s32 	%p2, %r21, %r20;
	selp.u32 	%r23, 1, 0, %p2;
	add.s32 	%r24, %r21, %r23;
	sub.s32 	%r25, %r22, %r24;
	max.u32 	%r26, %r2, 1;
	div.u32 	%r27, %r25, %r26;
	add.s32 	%r5, %r27, %r23;
	and.b32  	%r28, %r5, 3;
	setp.eq.s32 	%p3, %r28, 3;
	@%p3 bra 	$L__BB0_4;
	add.s32 	%r29, %r5, 1;
	and.b32  	%r30, %r29, 3;
	neg.s32 	%r52, %r30;
$L__BB0_3:
	.pragma "nounroll";
	mul.wide.s32 	%rd7, %r54, 4;
	add.s64 	%rd8, %rd1, %rd7;
	add.s64 	%rd9, %rd3, %rd7;
	ld.global.u32 	%r31, [%rd9];
	and.b32  	%r32, %r31, %r3;
	mul.wide.s32 	%rd10, %r32, 4;
	add.s64 	%rd11, %rd2, %rd10;
	ld.global.u32 	%r33, [%rd11];
	setp.eq.s32 	%p4, %r31, %r33;
	selp.b32 	%r34, %r31, -1, %p4;
	st.global.u32 	[%rd8], %r34;
	add.s32 	%r54, %r54, %r2;
	add.s32 	%r52, %r52, 1;
	setp.ne.s32 	%p5, %r52, 0;
	@%p5 bra 	$L__BB0_3;
$L__BB0_4:
	setp.lt.u32 	%p6, %r5, 3;
	@%p6 bra 	$L__BB0_7;
	mul.wide.s32 	%rd17, %r2, 4;
	shl.b32 	%r51, %r2, 2;
$L__BB0_6:
	mul.wide.s32 	%rd12, %r54, 4;
	add.s64 	%rd13, %rd3, %rd12;
	ld.global.u32 	%r35, [%rd13];
	and.b32  	%r36, %r35, %r3;
	mul.wide.s32 	%rd14, %r36, 4;
	add.s64 	%rd15, %rd2, %rd14;
	ld.global.u32 	%r37, [%rd15];
	setp.eq.s32 	%p7, %r35, %r37;
	selp.b32 	%r38, %r35, -1, %p7;
	add.s64 	%rd16, %rd1, %rd12;
	st.global.u32 	[%rd16], %r38;
	add.s64 	%rd18, %rd13, %rd17;
	ld.global.u32 	%r39, [%rd18];
	and.b32  	%r40, %r39, %r3;
	mul.wide.s32 	%rd19, %r40, 4;
	add.s64 	%rd20, %rd2, %rd19;
	ld.global.u32 	%r41, [%rd20];
	setp.eq.s32 	%p8, %r39, %r41;
	selp.b32 	%r42, %r39, -1, %p8;
	add.s64 	%rd21, %rd16, %rd17;
	st.global.u32 	[%rd21], %r42;
	add.s64 	%rd22, %rd18, %rd17;
	ld.global.u32 	%r43, [%rd22];
	and.b32  	%r44, %r43, %r3;
	mul.wide.s32 	%rd23, %r44, 4;
	add.s64 	%rd24, %rd2, %rd23;
	ld.global.u32 	%r45, [%rd24];
	setp.eq.s32 	%p9, %r43, %r45;
	selp.b32 	%r46, %r43, -1, %p9;
	add.s64 	%rd25, %rd21, %rd17;
	st.global.u32 	[%rd25], %r46;
	add.s64 	%rd26, %rd22, %rd17;
	ld.global.u32 	%r47, [%rd26];
	and.b32  	%r48, %r47, %r3;
	mul.wide.s32 	%rd27, %r48, 4;
	add.s64 	%rd28, %rd2, %rd27;
	ld.global.u32 	%r49, [%rd28];
	setp.eq.s32 	%p10, %r47, %r49;
	selp.b32 	%r50, %r47, -1, %p10;
	add.s64 	%rd29, %rd25, %rd17;
	st.global.u32 	[%rd29], %r50;
	add.s32 	%r54, %r51, %r54;
	setp.lt.s32 	%p11, %r54, %r20;
	@%p11 bra 	$L__BB0_6;
$L__BB0_7:
	ret;

}


// ===== COMPILED SASS (sm_100) =====

	.target	sm_100

	.elftype	@"ET_EXEC"


//--------------------- .note.nv.tkinfo           --------------------------
	.section	.note.nv.tkinfo,"",@"SHT_NOTE"
	.sectionflags	@"SHF_NOTE_NV_TKINFO"
	.tkinfo
        /*0018*/ 	.word	0x00000002
        /*0030*/ 	.string	""
        /*0030*/ 	.string	"ptxas"
        /*0030*/ 	.string	"Cuda compilation tools, release 13.0, V13.0.88"
        /*0030*/ 	.string	"Build cuda_13.0.r13.0/compiler.36424714_0"
        /*0030*/ 	.string	"-arch sm_100 -m 64 "



//--------------------- .note.nv.cuinfo           --------------------------
	.section	.note.nv.cuinfo,"",@"SHT_NOTE"
	.sectionflags	@"SHF_NOTE_NV_CUINFO"
        /*0018*/ 	.short	0x0002
        /*001a*/ 	.short	0x0064
        /*001c*/ 	.short	0x0082
	.zero		2


//--------------------- .nv.info                  --------------------------
	.section	.nv.info,"",@"SHT_CUDA_INFO"
	.align	4


	//----- nvinfo : EIATTR_REGCOUNT
	.align		4
        /*0000*/ 	.byte	0x04, 0x2f
        /*0002*/ 	.short	(.L_1 - .L_0)
	.align		4
.L_0:
        /*0004*/ 	.word	index@(probe_hashtable)
        /*0008*/ 	.word	0x0000001a


	//----- nvinfo : EIATTR_FRAME_SIZE
	.align		4
.L_1:
        /*000c*/ 	.byte	0x04, 0x11
        /*000e*/ 	.short	(.L_3 - .L_2)
	.align		4
.L_2:
        /*0010*/ 	.word	index@(probe_hashtable)
        /*0014*/ 	.word	0x00000000


	//----- nvinfo : EIATTR_MIN_STACK_SIZE
	.align		4
.L_3:
        /*0018*/ 	.byte	0x04, 0x12
        /*001a*/ 	.short	(.L_5 - .L_4)
	.align		4
.L_4:
        /*001c*/ 	.word	index@(probe_hashtable)
        /*0020*/ 	.word	0x00000000
.L_5:


//--------------------- .nv.compat                --------------------------
	.section	.nv.compat,"",@"SHT_CUDA_COMPAT_INFO"
	.align	4
        /*0000*/ 	.byte	0x02, 0x09, 0x00, 0x00, 0x02, 0x02, 0x01, 0x00, 0x02, 0x05, 0x05, 0x00, 0x03, 0x07, 0x01, 0x01
        /*0010*/ 	.byte	0x02, 0x03, 0x00, 0x00, 0x02, 0x06, 0x01, 0x00, 0x04, 0x0b, 0x08, 0x00, 0x09, 0x00, 0x00, 0x00
        /*0020*/ 	.byte	0x00, 0x00, 0x00, 0x00


//--------------------- .nv.info.probe_hashtable  --------------------------
	.section	.nv.info.probe_hashtable,"",@"SHT_CUDA_INFO"
	.sectionflags	@""
	.align	4


	//----- nvinfo : EIATTR_CUDA_API_VERSION
	.align		4
        /*0000*/ 	.byte	0x04, 0x37
        /*0002*/ 	.short	(.L_7 - .L_6)
.L_6:
        /*0004*/ 	.word	0x00000082


	//----- nvinfo : EIATTR_KPARAM_INFO
	.align		4
.L_7:
        /*0008*/ 	.byte	0x04, 0x17
        /*000a*/ 	.short	(.L_9 - .L_8)
.L_8:
        /*000c*/ 	.word	0x00000000
        /*0010*/ 	.short	0x0004
        /*0012*/ 	.short	0x0020
        /*0014*/ 	.byte	0x00, 0xf5, 0x21, 0x00


	//----- nvinfo : EIATTR_KPARAM_INFO
	.align		4
.L_9:
        /*0018*/ 	.byte	0x04, 0x17
        /*001a*/ 	.short	(.L_11 - .L_10)
.L_10:
        /*001c*/ 	.word	0x00000000
        /*0020*/ 	.short	0x0003
        /*0022*/ 	.short	0x0018
        /*0024*/ 	.byte	0x00, 0xf0, 0x11, 0x00


	//----- nvinfo : EIATTR_KPARAM_INFO
	.align		4
.L_11:
        /*0028*/ 	.byte	0x04, 0x17
        /*002a*/ 	.short	(.L_13 - .L_12)
.L_12:
        /*002c*/ 	.word	0x00000000
        /*0030*/ 	.short	0x0002
        /*0032*/ 	.short	0x0010
        /*0034*/ 	.byte	0x00, 0xf5, 0x21, 0x00


	//----- nvinfo : EIATTR_KPARAM_INFO
	.align		4
.L_13:
        /*0038*/ 	.byte	0x04, 0x17
        /*003a*/ 	.short	(.L_15 - .L_14)
.L_14:
        /*003c*/ 	.word	0x00000000
        /*0040*/ 	.short	0x0001
        /*0042*/ 	.short	0x0008
        /*0044*/ 	.byte	0x00, 0xf0, 0x11, 0x00


	//----- nvinfo : EIATTR_KPARAM_INFO
	.align		4
.L_15:
        /*0048*/ 	.byte	0x04, 0x17
        /*004a*/ 	.short	(.L_17 - .L_16)
.L_16:
        /*004c*/ 	.word	0x00000000
        /*0050*/ 	.short	0x0000
        /*0052*/ 	.short	0x0000
        /*0054*/ 	.byte	0x00, 0xf5, 0x21, 0x00


	//----- nvinfo : EIATTR_SPARSE_MMA_MASK
	.align		4
.L_17:
        /*0058*/ 	.byte	0x03, 0x50
        /*005a*/ 	.short	0x0000


	//----- nvinfo : EIATTR_MAXREG_COUNT
	.align		4
        /*005c*/ 	.byte	0x03, 0x1b
        /*005e*/ 	.short	0x00ff


	//----- nvinfo : EIATTR_MERCURY_ISA_VERSION
	.align		4
        /*0060*/ 	.byte	0x03, 0x5f
        /*0062*/ 	.short	0x0101


	//----- nvinfo : EIATTR_VRC_CTA_INIT_COUNT
	.align		4
        /*0064*/ 	.byte	0x02, 0x4a
	.zero		1
	.zero		1


	//----- nvinfo : EIATTR_EXIT_INSTR_OFFSETS
	.align		4
        /*0068*/ 	.byte	0x04, 0x1c
        /*006a*/ 	.short	(.L_19 - .L_18)


	//   ....[0]....
.L_18:
        /*006c*/ 	.word	0x000000c0


	//   ....[1]....
        /*0070*/ 	.word	0x00000440


	//   ....[2]....
        /*0074*/ 	.word	0x000006c0


	//----- nvinfo : EIATTR_CRS_STACK_SIZE
	.align		4
.L_19:
        /*0078*/ 	.byte	0x04, 0x1e
        /*007a*/ 	.short	(.L_21 - .L_20)
.L_20:
        /*007c*/ 	.word	0x00000000


	//----- nvinfo : EIATTR_CBANK_PARAM_SIZE
	.align		4
.L_21:
        /*0080*/ 	.byte	0x03, 0x19
        /*0082*/ 	.short	0x0028


	//----- nvinfo : EIATTR_PARAM_CBANK
	.align		4
        /*0084*/ 	.byte	0x04, 0x0a
        /*0086*/ 	.short	(.L_23 - .L_22)
	.align		4
.L_22:
        /*0088*/ 	.word	index@(.nv.constant0.probe_hashtable)
        /*008c*/ 	.short	0x0380
        /*008e*/ 	.short	0x0028


	//----- nvinfo : EIATTR_SW_WAR
	.align		4
.L_23:
        /*0090*/ 	.byte	0x04, 0x36
        /*0092*/ 	.short	(.L_25 - .L_24)
.L_24:
        /*0094*/ 	.word	0x00000008
.L_25:


//--------------------- .nv.callgraph             --------------------------
	.section	.nv.callgraph,"",@"SHT_CUDA_CALLGRAPH"
	.align	4
	.sectionentsize	8
	.align		4
        /*0000*/ 	.word	0x00000000
	.align		4
        /*0004*/ 	.word	0xffffffff
	.align		4
        /*0008*/ 	.word	0x00000000
	.align		4
        /*000c*/ 	.word	0xfffffffe
	.align		4
        /*0010*/ 	.word	0x00000000
	.align		4
        /*0014*/ 	.word	0xfffffffd
	.align		4
        /*0018*/ 	.word	0x00000000
	.align		4
        /*001c*/ 	.word	0xfffffffc


//--------------------- .text.probe_hashtable     --------------------------
	.section	.text.probe_hashtable,"ax",@progbits
	.align	128
        .global         probe_hashtable
        .type           probe_hashtable,@function
        .size           probe_hashtable,(.L_x_5 - probe_hashtable)
        .other          probe_hashtable,@"STO_CUDA_ENTRY STV_DEFAULT"
probe_hashtable:
.text.probe_hashtable:
[----:B------:R-:W-:Y:S01]  /*0000*/  LDC R1, c[0x0][0x37c] ;  /* 0x0000df00ff017b82 */ /* 0x000fe20000000800 */
[----:B------:R-:W0:Y:S07]  /*0010*/  S2R R9, SR_TID.X ;  /* 0x0000000000097919 */ /* 0x000e2e0000002100 */
[----:B------:R-:W0:Y:S01]  /*0020*/  S2UR UR6, SR_CTAID.X ;  /* 0x00000000000679c3 */ /* 0x000e220000002500 */
[----:B------:R-:W1:Y:S01]  /*0030*/  LDCU UR4, c[0x0][0x388] ;  /* 0x00007100ff0477ac */ /* 0x000e620008000800 */
[----:B------:R-:W1:Y:S06]  /*0040*/  LDCU UR5, c[0x0][0x398] ;  /* 0x00007300ff0577ac */ /* 0x000e6c0008000800 */
[----:B------:R-:W0:Y:S01]  /*0050*/  LDC R0, c[0x0][0x360] ;  /* 0x0000d800ff007b82 */ /* 0x000e220000000800 */
[----:B------:R-:W2:Y:S01]  /*0060*/  LDCU UR7, c[0x0][0x370] ;  /* 0x00006e00ff0777ac */ /* 0x000ea20008000800 */
[----:B-1----:R-:W-:-:S04]  /*0070*/  UISETP.LT.AND UP0, UPT, UR4, UR5, UPT ;  /* 0x000000050400728c */ /* 0x002fc8000bf01270 */
[----:B------:R-:W-:Y:S01]  /*0080*/  USEL UR4, UR4, UR5, UP0 ;  /* 0x0000000504047287 */ /* 0x000fe20008000000 */
[C---:B0-----:R-:W-:Y:S02]  /*0090*/  IMAD R9, R0.reuse, UR6, R9 ;  /* 0x0000000600097c24 */ /* 0x041fe4000f8e0209 */
[----:B--2---:R-:W-:-:S03]  /*00a0*/  IMAD R0, R0, UR7, RZ ;  /* 0x0000000700007c24 */ /* 0x004fc6000f8e02ff */
[----:B------:R-:W-:-:S13]  /*00b0*/  ISETP.LT.AND P0, PT, R9, UR4, PT ;  /* 0x0000000409007c0c */ /* 0x000fda000bf01270 */
[----:B------:R-:W-:Y:S05]  /*00c0*/  @!P0 EXIT ;  /* 0x000000000000894d */ /* 0x000fea0003800000 */
[C---:B------:R-:W-:Y:S01]  /*00d0*/  VIMNMX.U32 R6, PT, PT, R0.reuse, 0x1, !PT ;  /* 0x0000000100067848 */ /* 0x040fe20007fe0000 */
[----:B------:R-:W-:Y:S01]  /*00e0*/  IMAD.IADD R4, R0, 0x1, R9 ;  /* 0x0000000100047824 */ /* 0x000fe200078e0209 */
[----:B------:R-:W0:Y:S01]  /*00f0*/  LDCU.64 UR6, c[0x0][0x358] ;  /* 0x00006b00ff0677ac */ /* 0x000e220008000a00 */
[----:B------:R-:W-:Y:S01]  /*0100*/  BSSY.RECONVERGENT B0, `(.L_x_0) ;  /* 0x0000033000007945 */ /* 0x000fe20003800200 */
[----:B------:R-:W1:Y:S01]  /*0110*/  I2F.U32.RP R7, R6 ;  /* 0x0000000600077306 */ /* 0x000e620000209000 */
[----:B------:R-:W-:Y:S01]  /*0120*/  IMAD.MOV R11, RZ, RZ, -R6 ;  /* 0x000000ffff0b7224 */ /* 0x000fe200078e0a06 */
[C---:B------:R-:W-:Y:S01]  /*0130*/  ISETP.GE.AND P0, PT, R4.reuse, UR4, PT ;  /* 0x0000000404007c0c */ /* 0x040fe2000bf06270 */
[----:B------:R-:W-:Y:S01]  /*0140*/  UIADD3 UR5, UPT, UPT, UR5, -0x1, URZ ;  /* 0xffffffff05057890 */ /* 0x000fe2000fffe0ff */
[----:B------:R-:W-:Y:S02]  /*0150*/  VIMNMX R5, PT, PT, R4, UR4, !PT ;  /* 0x0000000404057c48 */ /* 0x000fe4000ffe0100 */
[----:B------:R-:W-:-:S02]  /*0160*/  SEL R8, RZ, 0x1, P0 ;  /* 0x00000001ff087807 */ /* 0x000fc40000000000 */
[----:B------:R-:W-:Y:S02]  /*0170*/  ISETP.NE.U32.AND P2, PT, R6, RZ, PT ;  /* 0x000000ff0600720c */ /* 0x000fe40003f45070 */
[----:B------:R-:W-:Y:S01]  /*0180*/  IADD3 R5, PT, PT, R5, -R4, -R8 ;  /* 0x8000000405057210 */ /* 0x000fe20007ffe808 */
[----:B-1----:R-:W1:Y:S02]  /*0190*/  MUFU.RCP R7, R7 ;  /* 0x0000000700077308 */ /* 0x002e640000001000 */
[----:B-1----:R-:W-:-:S06]  /*01a0*/  VIADD R2, R7, 0xffffffe ;  /* 0x0ffffffe07027836 */ /* 0x002fcc0000000000 */
[----:B------:R1:W2:Y:S02]  /*01b0*/  F2I.FTZ.U32.TRUNC.NTZ R3, R2 ;  /* 0x0000000200037305 */ /* 0x0002a4000021f000 */
[----:B-1----:R-:W-:Y:S02]  /*01c0*/  IMAD.MOV.U32 R2, RZ, RZ, RZ ;  /* 0x000000ffff027224 */ /* 0x002fe400078e00ff */
[----:B--2---:R-:W-:-:S04]  /*01d0*/  IMAD R11, R11, R3, RZ ;  /* 0x000000030b0b7224 */ /* 0x004fc800078e02ff */
[----:B------:R-:W-:-:S06]  /*01e0*/  IMAD.HI.U32 R10, R3, R11, R2 ;  /* 0x0000000b030a7227 */ /* 0x000fcc00078e0002 */
[----:B------:R-:W-:-:S05]  /*01f0*/  IMAD.HI.U32 R11, R10, R5, RZ ;  /* 0x000000050a0b7227 */ /* 0x000fca00078e00ff */
[----:B------:R-:W-:-:S05]  /*0200*/  IADD3 R2, PT, PT, -R11, RZ, RZ ;  /* 0x000000ff0b027210 */ /* 0x000fca0007ffe1ff */
[----:B------:R-:W-:Y:S02]  /*0210*/  IMAD R5, R6, R2, R5 ;  /* 0x0000000206057224 */ /* 0x000fe400078e0205 */
[----:B------:R-:W1:Y:S03]  /*0220*/  LDC.64 R2, c[0x0][0x390] ;  /* 0x0000e400ff027b82 */ /* 0x000e660000000a00 */
[----:B------:R-:W-:-:S13]  /*0230*/  ISETP.GE.U32.AND P0, PT, R5, R6, PT ;  /* 0x000000060500720c */ /* 0x000fda0003f06070 */
[----:B------:R-:W-:Y:S02]  /*0240*/  @P0 IMAD.IADD R5, R5, 0x1, -R6 ;  /* 0x0000000105050824 */ /* 0x000fe400078e0a06 */
[----:B------:R-:W-:-:S03]  /*0250*/  @P0 VIADD R11, R11, 0x1 ;  /* 0x000000010b0b0836 */ /* 0x000fc60000000000 */
[-C--:B------:R-:W-:Y:S02]  /*0260*/  ISETP.GE.U32.AND P1, PT, R5, R6.reuse, PT ;  /* 0x000000060500720c */ /* 0x080fe40003f26070 */
[----:B------:R-:W2:Y:S11]  /*0270*/  LDC.64 R4, c[0x0][0x3a0] ;  /* 0x0000e800ff047b82 */ /* 0x000eb60000000a00 */
[----:B------:R-:W-:Y:S01]  /*0280*/  @P1 VIADD R11, R11, 0x1 ;  /* 0x000000010b0b1836 */ /* 0x000fe20000000000 */
[----:B------:R-:W-:-:S02]  /*0290*/  @!P2 LOP3.LUT R11, RZ, R6, RZ, 0x33, !PT ;  /* 0x00000006ff0ba212 */ /* 0x000fc400078e33ff */
[----:B------:R-:W3:Y:S02]  /*02a0*/  LDC.64 R6, c[0x0][0x380] ;  /* 0x0000e000ff067b82 */ /* 0x000ee40000000a00 */
[----:B------:R-:W-:-:S04]  /*02b0*/  IADD3 R8, PT, PT, R8, R11, RZ ;  /* 0x0000000b08087210 */ /* 0x000fc80007ffe0ff */
[C---:B------:R-:W-:Y:S02]  /*02c0*/  LOP3.LUT R10, R8.reuse, 0x3, RZ, 0xc0, !PT ;  /* 0x00000003080a7812 */ /* 0x040fe400078ec0ff */
[----:B------:R-:W-:Y:S02]  /*02d0*/  ISETP.GE.U32.AND P0, PT, R8, 0x3, PT ;  /* 0x000000030800780c */ /* 0x000fe40003f06070 */
[----:B------:R-:W-:-:S13]  /*02e0*/  ISETP.NE.AND P1, PT, R10, 0x3, PT ;  /* 0x000000030a00780c */ /* 0x000fda0003f25270 */
[----:B01----:R-:W-:Y:S05]  /*02f0*/  @!P1 BRA `(.L_x_1) ;  /* 0x00000000004c9947 */ /* 0x003fea0003800000 */
[----:B------:R-:W0:Y:S01]  /*0300*/  LDC.64 R10, c[0x0][0x3a0] ;  /* 0x0000e800ff0a7b82 */ /* 0x000e220000000a00 */
[----:B------:R-:W-:-:S05]  /*0310*/  VIADD R8, R8, 0x1 ;  /* 0x0000000108087836 */ /* 0x000fca0000000000 */
[----:B------:R-:W-:Y:S02]  /*0320*/  LOP3.LUT R8, R8, 0x3, RZ, 0xc0, !PT ;  /* 0x0000000308087812 */ /* 0x000fe400078ec0ff */
[----:B------:R-:W1:Y:S03]  /*0330*/  LDC.64 R12, c[0x0][0x380] ;  /* 0x0000e000ff0c7b82 */ /* 0x000e660000000a00 */
[----:B------:R-:W-:-:S05]  /*0340*/  IMAD.MOV R8, RZ, RZ, -R8 ;  /* 0x000000ffff087224 */ /* 0x000fca00078e0a08 */
[----:B------:R-:W4:Y:S02]  /*0350*/  LDC.64 R14, c[0x0][0x390] ;  /* 0x0000e400ff0e7b82 */ /* 0x000f240000000a00 */
.L_x_2:
[----:B-1----:R-:W-:-:S06]  /*0360*/  IMAD.WIDE R18, R9, 0x4, R12 ;  /* 0x0000000409127825 */ /* 0x002fcc00078e020c */
[----:B------:R-:W5:Y:S02]  /*0370*/  LDG.E R18, desc[UR6][R18.64] ;  /* 0x0000000612127981 */ /* 0x000f64000c1e1900 */
[----:B-----5:R-:W-:-:S05]  /*0380*/  LOP3.LUT R21, R18, UR5, RZ, 0xc0, !PT ;  /* 0x0000000512157c12 */ /* 0x020fca000f8ec0ff */
[----:B----4-:R-:W-:-:S06]  /*0390*/  IMAD.WIDE R20, R21, 0x4, R14 ;  /* 0x0000000415147825 */ /* 0x010fcc00078e020e */
[----:B------:R-:W4:Y:S01]  /*03a0*/  LDG.E R21, desc[UR6][R20.64] ;  /* 0x0000000614157981 */ /* 0x000f22000c1e1900 */
[----:B0-----:R-:W-:Y:S01]  /*03b0*/  IMAD.WIDE R16, R9, 0x4, R10 ;  /* 0x0000000409107825 */ /* 0x001fe200078e020a */
[----:B------:R-:W-:-:S03]  /*03c0*/  IADD3 R9, PT, PT, R0, R9, RZ ;  /* 0x0000000900097210 */ /* 0x000fc60007ffe0ff */
[----:B------:R-:W-:Y:S01]  /*03d0*/  VIADD R8, R8, 0x1 ;  /* 0x0000000108087836 */ /* 0x000fe20000000000 */
[----:B----4-:R-:W-:-:S04]  /*03e0*/  ISETP.NE.AND P1, PT, R18, R21, PT ;  /* 0x000000151200720c */ /* 0x010fc80003f25270 */
[----:B------:R-:W-:Y:S02]  /*03f0*/  SEL R23, R18, 0xffffffff, !P1 ;  /* 0xffffffff12177807 */ /* 0x000fe40004800000 */
[----:B------:R-:W-:-:S03]  /*0400*/  ISETP.NE.AND P1, PT, R8, RZ, PT ;  /* 0x000000ff0800720c */ /* 0x000fc60003f25270 */
[----:B------:R0:W-:Y:S10]  /*0410*/  STG.E desc[UR6][R16.64], R23 ;  /* 0x0000001710007986 */ /* 0x0001f4000c101906 */
[----:B------:R-:W-:Y:S05]  /*0420*/  @P1 BRA `(.L_x_2) ;  /* 0xfffffffc00cc1947 */ /* 0x000fea000383ffff */
.L_x_1:
[----:B------:R-:W-:Y:S05]  /*0430*/  BSYNC.RECONVERGENT B0 ;  /* 0x0000000000007941 */ /* 0x000fea0003800200 */
.L_x_0:
[----:B------:R-:W-:Y:S05]  /*0440*/  @!P0 EXIT ;  /* 0x000000000000894d */ /* 0x000fea0003800000 */
.L_x_3:
[----:B-1-3--:R-:W-:-:S05]  /*0450*/  IMAD.WIDE R14, R9, 0x4, R6 ;  /* 0x00000004090e7825 */ /* 0x00afca00078e0206 */
[----:B------:R-:W3:Y:S02]  /*0460*/  LDG.E R8, desc[UR6][R14.64] ;  /* 0x000000060e087981 */ /* 0x000ee4000c1e1900 */
[----:B---3--:R-:W-:-:S05]  /*0470*/  LOP3.LUT R11, R8, UR5, RZ, 0xc0, !PT ;  /* 0x00000005080b7c12 */ /* 0x008fca000f8ec0ff */
[----:B------:R-:W-:-:S06]  /*0480*/  IMAD.WIDE R10, R11, 0x4, R2 ;  /* 0x000000040b0a7825 */ /* 0x000fcc00078e0202 */
[----:B------:R-:W3:Y:S01]  /*0490*/  LDG.E R11, desc[UR6][R10.64] ;  /* 0x000000060a0b7981 */ /* 0x000ee2000c1e1900 */
[----:B--2---:R-:W-:-:S04]  /*04a0*/  IMAD.WIDE R18, R9, 0x4, R4 ;  /* 0x0000000409127825 */ /* 0x004fc800078e0204 */
[----:B------:R-:W-:Y:S01]  /*04b0*/  IMAD.WIDE R12, R0, 0x4, R14 ;  /* 0x00000004000c7825 */ /* 0x000fe200078e020e */
[----:B---3--:R-:W-:-:S04]  /*04c0*/  ISETP.NE.AND P0, PT, R8, R11, PT ;  /* 0x0000000b0800720c */ /* 0x008fc80003f05270 */
[----:B------:R-:W-:-:S05]  /*04d0*/  SEL R21, R8, 0xffffffff, !P0 ;  /* 0xffffffff08157807 */ /* 0x000fca0004000000 */
[----:B------:R1:W-:Y:S04]  /*04e0*/  STG.E desc[UR6][R18.64], R21 ;  /* 0x0000001512007986 */ /* 0x0003e8000c101906 */
[----:B------:R-:W0:Y:S02]  /*04f0*/  LDG.E R8, desc[UR6][R12.64] ;  /* 0x000000060c087981 */ /* 0x000e24000c1e1900 */
[----:B0-----:R-:W-:-:S05]  /*0500*/  LOP3.LUT R17, R8, UR5, RZ, 0xc0, !PT ;  /* 0x0000000508117c12 */ /* 0x001fca000f8ec0ff */
[----:B------:R-:W-:-:S06]  /*0510*/  IMAD.WIDE R14, R17, 0x4, R2 ;  /* 0x00000004110e7825 */ /* 0x000fcc00078e0202 */
[----:B------:R-:W2:Y:S01]  /*0520*/  LDG.E R15, desc[UR6][R14.64] ;  /* 0x000000060e0f7981 */ /* 0x000ea2000c1e1900 */
[----:B------:R-:W-:-:S04]  /*0530*/  IMAD.WIDE R10, R0, 0x4, R18 ;  /* 0x00000004000a7825 */ /* 0x000fc800078e0212 */
[----:B------:R-:W-:Y:S01]  /*0540*/  IMAD.WIDE R16, R0, 0x4, R12 ;  /* 0x0000000400107825 */ /* 0x000fe200078e020c */
[----:B--2---:R-:W-:-:S04]  /*0550*/  ISETP.NE.AND P0, PT, R8, R15, PT ;  /* 0x0000000f0800720c */ /* 0x004fc80003f05270 */
[----:B------:R-:W-:-:S05]  /*0560*/  SEL R23, R8, 0xffffffff, !P0 ;  /* 0xffffffff08177807 */ /* 0x000fca0004000000 */
[----:B------:R0:W-:Y:S04]  /*0570*/  STG.E desc[UR6][R10.64], R23 ;  /* 0x000000170a007986 */ /* 0x0001e8000c101906 */
[----:B------:R-:W1:Y:S02]  /*0580*/  LDG.E R8, desc[UR6][R16.64] ;  /* 0x0000000610087981 */ /* 0x000e64000c1e1900 */
[----:B-1----:R-:W-:-:S05]  /*0590*/  LOP3.LUT R19, R8, UR5, RZ, 0xc0, !PT ;  /* 0x0000000508137c12 */ /* 0x002fca000f8ec0ff */
[----:B------:R-:W-:-:S06]  /*05a0*/  IMAD.WIDE R12, R19, 0x4, R2 ;  /* 0x00000004130c7825 */ /* 0x000fcc00078e0202 */
[----:B------:R-:W2:Y:S01]  /*05b0*/  LDG.E R13, desc[UR6][R12.64] ;  /* 0x000000060c0d7981 */ /* 0x000ea2000c1e1900 */
[----:B------:R-:W-:-:S04]  /*05c0*/  IMAD.WIDE R14, R0, 0x4, R10 ;  /* 0x00000004000e7825 */ /* 0x000fc800078e020a */
[----:B------:R-:W-:Y:S01]  /*05d0*/  IMAD.WIDE R18, R0, 0x4, R16 ;  /* 0x0000000400127825 */ /* 0x000fe200078e0210 */
[----:B--2---:R-:W-:-:S04]  /*05e0*/  ISETP.NE.AND P0, PT, R8, R13, PT ;  /* 0x0000000d0800720c */ /* 0x004fc80003f05270 */
[----:B------:R-:W-:-:S05]  /*05f0*/  SEL R21, R8, 0xffffffff, !P0 ;  /* 0xffffffff08157807 */ /* 0x000fca0004000000 */
[----:B------:R1:W-:Y:S04]  /*0600*/  STG.E desc[UR6][R14.64], R21 ;  /* 0x000000150e007986 */ /* 0x0003e8000c101906 */
[----:B------:R-:W0:Y:S02]  /*0610*/  LDG.E R18, desc[UR6][R18.64] ;  /* 0x0000000612127981 */ /* 0x000e24000c1e1900 */
[----:B0-----:R-:W-:-:S05]  /*0620*/  LOP3.LUT R11, R18, UR5, RZ, 0xc0, !PT ;  /* 0x00000005120b7c12 */ /* 0x001fca000f8ec0ff */
[----:B------:R-:W-:-:S06]  /*0630*/  IMAD.WIDE R10, R11, 0x4, R2 ;  /* 0x000000040b0a7825 */ /* 0x000fcc00078e0202 */
[----:B------:R-:W2:Y:S01]  /*0640*/  LDG.E R11, desc[UR6][R10.64] ;  /* 0x000000060a0b7981 */ /* 0x000ea2000c1e1900 */
[----:B------:R-:W-:-:S04]  /*0650*/  IMAD.WIDE R12, R0, 0x4, R14 ;  /* 0x00000004000c7825 */ /* 0x000fc800078e020e */
[----:B------:R-:W-:Y:S01]  /*0660*/  IMAD R9, R0, 0x4, R9 ;  /* 0x0000000400097824 */ /* 0x000fe200078e0209 */
[----:B--2---:R-:W-:-:S04]  /*0670*/  ISETP.NE.AND P0, PT, R18, R11, PT ;  /* 0x0000000b1200720c */ /* 0x004fc80003f05270 */
[----:B------:R-:W-:Y:S02]  /*0680*/  SEL R17, R18, 0xffffffff, !P0 ;  /* 0xffffffff12117807 */ /* 0x000fe40004000000 */
[----:B------:R-:W-:-:S03]  /*0690*/  ISETP.GE.AND P0, PT, R9, UR4, PT ;  /* 0x0000000409007c0c */ /* 0x000fc6000bf06270 */
[----:B------:R1:W-:Y:S10]  /*06a0*/  STG.E desc[UR6][R12.64], R17 ;  /* 0x000000110c007986 */ /* 0x0003f4000c101906 */
[----:B------:R-:W-:Y:S05]  /*06b0*/  @!P0 BRA `(.L_x_3) ;  /* 0xfffffffc00648947 */ /* 0x000fea000383ffff */
[----:B------:R-:W-:Y:S05]  /*06c0*/  EXIT ;  /* 0x000000000000794d */ /* 0x000fea0003800000 */
.L_x_4:
[----:B------:R-:W-:-:S00]  /*06d0*/  BRA `(.L_x_4) ;  /* 0xfffffffc00fc7947 */ /* 0x000fc0000383ffff */
[----:B------:R-:W-:-:S00]  /*06e0*/  NOP ;  /* 0x0000000000007918 */ /* 0x000fc00000000000 */
        /* <DEDUP_REMOVED lines=9> */
.L_x_5:


//--------------------- .nv.shared.reserved.0     --------------------------
	.section	.nv.shared.reserved.0,"aw",@nobits
	.weak		__nv_reservedSMEM_offset_0_alias
	.size		__nv_reservedSMEM_offset_0_alias, 0, 64
	.other		__nv_reservedSMEM_offset_0_alias,@"STO_CUDA_RESERVED_SHARED STV_DEFAULT"
__nv_reservedSMEM_offset_0_alias:
	.zero		0
	.zero		64


//--------------------- .nv.constant0.probe_hashtable --------------------------
	.section	.nv.constant0.probe_hashtable,"a",@progbits
	.sectionflags	@""
	.align	4
.nv.constant0.probe_hashtable:
	.zero		936


//--------------------- SYMBOLS --------------------------

	.type		.nv.reservedSmem.offset0,@object
	.size		.nv.reservedSmem.offset0,0x4
